	.headerflags	@"EF_CUDA_TEXMODE_UNIFIED EF_CUDA_64BIT_ADDRESS EF_CUDA_ACCELERATORS EF_CUDA_SM90 EF_CUDA_VIRTUAL_SM(EF_CUDA_SM90)"
	.elftype	@"ET_EXEC"


//--------------------- .nv.info                  --------------------------
	.section	.nv.info,"",@"SHT_CUDA_INFO"
	.align	4


	//----- nvinfo : EIATTR_REGCOUNT
	.align		4
        /*0000*/ 	.byte	0x04, 0x2f
        /*0002*/ 	.short	(.L_1 - .L_0)
	.align		4
.L_0:
        /*0004*/ 	.word	index@(triton_poi_fused_convolution_relu_threshold_backward_10)
        /*0008*/ 	.word	0x00000016


	//----- nvinfo : EIATTR_MIN_STACK_SIZE
	.align		4
.L_1:
        /*000c*/ 	.byte	0x04, 0x12
        /*000e*/ 	.short	(.L_3 - .L_2)
	.align		4
.L_2:
        /*0010*/ 	.word	index@(triton_poi_fused_convolution_relu_threshold_backward_10)
        /*0014*/ 	.word	0x00000000


	//----- nvinfo : EIATTR_FRAME_SIZE
	.align		4
.L_3:
        /*0018*/ 	.byte	0x04, 0x11
        /*001a*/ 	.short	(.L_5 - .L_4)
	.align		4
.L_4:
        /*001c*/ 	.word	index@(triton_poi_fused_convolution_relu_threshold_backward_10)
        /*0020*/ 	.word	0x00000000


	//----- nvinfo : EIATTR_MIN_STACK_SIZE
	.align		4
.L_5:
        /*0024*/ 	.byte	0x04, 0x12
        /*0026*/ 	.short	(.L_7 - .L_6)
	.align		4
.L_6:
        /*0028*/ 	.word	index@(triton_poi_fused_convolution_relu_threshold_backward_10)
        /*002c*/ 	.word	0x00000000
.L_7:


//--------------------- .nv.info.triton_poi_fused_convolution_relu_threshold_backward_10 --------------------------
	.section	.nv.info.triton_poi_fused_convolution_relu_threshold_backward_10,"",@"SHT_CUDA_INFO"
	.sectionflags	@""
	.align	4


	//----- nvinfo : EIATTR_CUDA_API_VERSION
	.align		4
        /*0000*/ 	.byte	0x04, 0x37
        /*0002*/ 	.short	(.L_9 - .L_8)
.L_8:
        /*0004*/ 	.word	0x0000007c


	//----- nvinfo : EIATTR_KPARAM_INFO
	.align		4
.L_9:
        /*0008*/ 	.byte	0x04, 0x17
        /*000a*/ 	.short	(.L_11 - .L_10)
.L_10:
        /*000c*/ 	.word	0x00000000
        /*0010*/ 	.short	0x0005
        /*0012*/ 	.short	0x0024
        /*0014*/ 	.byte	0x00, 0xf0, 0x11, 0x00


	//----- nvinfo : EIATTR_KPARAM_INFO
	.align		4
.L_11:
        /*0018*/ 	.byte	0x04, 0x17
        /*001a*/ 	.short	(.L_13 - .L_12)
.L_12:
        /*001c*/ 	.word	0x00000000
        /*0020*/ 	.short	0x0004
        /*0022*/ 	.short	0x0020
        /*0024*/ 	.byte	0x00, 0xf0, 0x11, 0x00


	//----- nvinfo : EIATTR_KPARAM_INFO
	.align		4
.L_13:
        /*0028*/ 	.byte	0x04, 0x17
        /*002a*/ 	.short	(.L_15 - .L_14)
.L_14:
        /*002c*/ 	.word	0x00000000
        /*0030*/ 	.short	0x0003
        /*0032*/ 	.short	0x0018
        /*0034*/ 	.byte	0x00, 0xf4, 0x21, 0x00


	//----- nvinfo : EIATTR_KPARAM_INFO
	.align		4
.L_15:
        /*0038*/ 	.byte	0x04, 0x17
        /*003a*/ 	.short	(.L_17 - .L_16)
.L_16:
        /*003c*/ 	.word	0x00000000
        /*0040*/ 	.short	0x0002
        /*0042*/ 	.short	0x0010
        /*0044*/ 	.byte	0x00, 0xf4, 0x21, 0x00


	//----- nvinfo : EIATTR_KPARAM_INFO
	.align		4
.L_17:
        /*0048*/ 	.byte	0x04, 0x17
        /*004a*/ 	.short	(.L_19 - .L_18)
.L_18:
        /*004c*/ 	.word	0x00000000
        /*0050*/ 	.short	0x0001
        /*0052*/ 	.short	0x0008
        /*0054*/ 	.byte	0x00, 0xf4, 0x21, 0x00


	//----- nvinfo : EIATTR_KPARAM_INFO
	.align		4
.L_19:
        /*0058*/ 	.byte	0x04, 0x17
        /*005a*/ 	.short	(.L_21 - .L_20)
.L_20:
        /*005c*/ 	.word	0x00000000
        /*0060*/ 	.short	0x0000
        /*0062*/ 	.short	0x0000
        /*0064*/ 	.byte	0x00, 0xf4, 0x21, 0x00


	//----- nvinfo : EIATTR_SPARSE_MMA_MASK
	.align		4
.L_21:
        /*0068*/ 	.byte	0x03, 0x50
        /*006a*/ 	.short	0x0000


	//----- nvinfo : EIATTR_MAXREG_COUNT
	.align		4
        /*006c*/ 	.byte	0x03, 0x1b
        /*006e*/ 	.short	0x00ff


	//----- nvinfo : EIATTR_EXIT_INSTR_OFFSETS
	.align		4
        /*0070*/ 	.byte	0x04, 0x1c
        /*0072*/ 	.short	(.L_23 - .L_22)


	//   ....[0]....
.L_22:
        /*0074*/ 	.word	0x00000480


	//   ....[1]....
        /*0078*/ 	.word	0x000004a0


	//----- nvinfo : EIATTR_REQNTID
	.align		4
.L_23:
        /*007c*/ 	.byte	0x04, 0x10
        /*007e*/ 	.short	(.L_25 - .L_24)
.L_24:
        /*0080*/ 	.word	0x00000080
        /*0084*/ 	.word	0x00000001
        /*0088*/ 	.word	0x00000001


	//----- nvinfo : EIATTR_CBANK_PARAM_SIZE
	.align		4
.L_25:
        /*008c*/ 	.byte	0x03, 0x19
        /*008e*/ 	.short	0x0028


	//----- nvinfo : EIATTR_PARAM_CBANK
	.align		4
        /*0090*/ 	.byte	0x04, 0x0a
        /*0092*/ 	.short	(.L_27 - .L_26)
	.align		4
.L_26:
        /*0094*/ 	.word	index@(.nv.constant0.triton_poi_fused_convolution_relu_threshold_backward_10)
        /*0098*/ 	.short	0x0210
        /*009a*/ 	.short	0x0028


	//----- nvinfo : EIATTR_SW_WAR
	.align		4
.L_27:
        /*009c*/ 	.byte	0x04, 0x36
        /*009e*/ 	.short	(.L_29 - .L_28)
.L_28:
        /*00a0*/ 	.word	0x00000008
.L_29:


//--------------------- .nv.callgraph             --------------------------
	.section	.nv.callgraph,"",@"SHT_CUDA_CALLGRAPH"
	.align	4
	.sectionentsize	8
	.align		4
        /*0000*/ 	.word	0x00000000
	.align		4
        /*0004*/ 	.word	0xffffffff
	.align		4
        /*0008*/ 	.word	0x00000000
	.align		4
        /*000c*/ 	.word	0xfffffffe
	.align		4
        /*0010*/ 	.word	0x00000000
	.align		4
        /*0014*/ 	.word	0xfffffffd
	.align		4
        /*0018*/ 	.word	0x00000000
	.align		4
        /*001c*/ 	.word	0xfffffffc


//--------------------- .text.triton_poi_fused_convolution_relu_threshold_backward_10 --------------------------
	.section	.text.triton_poi_fused_convolution_relu_threshold_backward_10,"ax",@progbits
	.sectionflags	@"SHF_BARRIERS=1"
	.align	128
        .global         triton_poi_fused_convolution_relu_threshold_backward_10
        .type           triton_poi_fused_convolution_relu_threshold_backward_10,@function
        .size           triton_poi_fused_convolution_relu_threshold_backward_10,(.L_x_1 - triton_poi_fused_convolution_relu_threshold_backward_10)
        .other          triton_poi_fused_convolution_relu_threshold_backward_10,@"STO_CUDA_ENTRY STV_DEFAULT"
triton_poi_fused_convolution_relu_threshold_backward_10:
.text.triton_poi_fused_convolution_relu_threshold_backward_10:
[----:B------:R-:W0:Y:S02]  /*0000*/  LDC R1, c[0x0][0x28] ;  /* 0x00000a00ff017b82 */ /* 0x000e240000000800 */
[----:B------:R-:W1:Y:S01]  /*0010*/  S2R R6, SR_TID.X ;  /* 0x0000000000067919 */ /* 0x000e620000002100 */
[----:B------:R-:W2:Y:S01]  /*0020*/  S2UR UR4, SR_CTAID.X ;  /* 0x00000000000479c3 */ /* 0x000ea20000002500 */
[----:B------:R-:W-:Y:S01]  /*0030*/  ULDC.64 UR8, c[0x0][0x208] ;  /* 0x0000820000087ab9 */ /* 0x000fe20000000a00 */
[----:B------:R-:W3:Y:S06]  /*0040*/  S2R R2, SR_CTAID.Y ;  /* 0x0000000000027919 */ /* 0x000eec0000002600 */
[----:B------:R-:W4:Y:S01]  /*0050*/  LDC.64 R4, c[0x0][0x218] ;  /* 0x00008600ff047b82 */ /* 0x000f220000000a00 */
[----:B--2---:R-:W-:Y:S01]  /*0060*/  USHF.L.U32 UR4, UR4, 0x4, URZ ;  /* 0x0000000404047899 */ /* 0x004fe2000800063f */
[----:B-1----:R-:W-:Y:S01]  /*0070*/  IMAD.SHL.U32 R7, R6, 0x2, RZ ;  /* 0x0000000206077824 */ /* 0x002fe200078e00ff */
[----:B------:R-:W-:Y:S01]  /*0080*/  SHF.R.U32.HI R11, RZ, 0x3, R6 ;  /* 0x00000003ff0b7819 */ /* 0x000fe20000011606 */
[----:B---3--:R-:W-:Y:S01]  /*0090*/  IMAD.SHL.U32 R0, R2, 0x10, RZ ;  /* 0x0000001002007824 */ /* 0x008fe200078e00ff */
[----:B------:R-:W-:-:S02]  /*00a0*/  SHF.R.S32.HI R9, RZ, 0x1b, R2 ;  /* 0x0000001bff097819 */ /* 0x000fc40000011402 */
[----:B------:R-:W-:Y:S01]  /*00b0*/  LOP3.LUT R7, R7, 0xe, RZ, 0xc0, !PT ;  /* 0x0000000e07077812 */ /* 0x000fe200078ec0ff */
[----:B------:R-:W1:Y:S01]  /*00c0*/  LDC.64 R2, c[0x0][0x210] ;  /* 0x00008400ff027b82 */ /* 0x000e620000000a00 */
[----:B------:R-:W-:Y:S02]  /*00d0*/  SGXT R9, R9, 0x1 ;  /* 0x000000010909781a */ /* 0x000fe40000000200 */
[----:B------:R-:W-:Y:S02]  /*00e0*/  LOP3.LUT R8, R0, R7, RZ, 0xfc, !PT ;  /* 0x0000000700087212 */ /* 0x000fe400078efcff */
[----:B------:R-:W-:Y:S02]  /*00f0*/  SGXT.U32 R11, R11, 0x4 ;  /* 0x000000040b0b781a */ /* 0x000fe40000000000 */
[----:B------:R-:W-:-:S04]  /*0100*/  LEA.HI R9, R9, R8, RZ, 0x9 ;  /* 0x0000000809097211 */ /* 0x000fc800078f48ff */
[C---:B------:R-:W-:Y:S01]  /*0110*/  LOP3.LUT R13, R9.reuse, 0xfffffe00, RZ, 0xc0, !PT ;  /* 0xfffffe00090d7812 */ /* 0x040fe200078ec0ff */
[----:B------:R-:W-:-:S04]  /*0120*/  IMAD.SHL.U32 R9, R9, 0x10, RZ ;  /* 0x0000001009097824 */ /* 0x000fc800078e00ff */
[----:B------:R-:W-:Y:S01]  /*0130*/  IMAD.IADD R13, R8, 0x1, -R13 ;  /* 0x00000001080d7824 */ /* 0x000fe200078e0a0d */
[----:B------:R-:W-:Y:S02]  /*0140*/  LOP3.LUT R8, R11, UR4, RZ, 0xfc, !PT ;  /* 0x000000040b087c12 */ /* 0x000fe4000f8efcff */
[----:B------:R-:W-:Y:S01]  /*0150*/  LOP3.LUT R10, R9, 0xffffe000, RZ, 0xc0, !PT ;  /* 0xffffe000090a7812 */ /* 0x000fe200078ec0ff */
[----:B----4-:R-:W-:Y:S01]  /*0160*/  IMAD.WIDE R14, R13, 0x4, R4 ;  /* 0x000000040d0e7825 */ /* 0x010fe200078e0204 */
[C---:B------:R-:W-:Y:S02]  /*0170*/  ISETP.GE.AND P0, PT, R8.reuse, 0x10, PT ;  /* 0x000000100800780c */ /* 0x040fe40003f06270 */
[----:B------:R-:W-:Y:S01]  /*0180*/  CS2R R4, SRZ ;  /* 0x0000000000047805 */ /* 0x000fe2000001ff00 */
[----:B------:R-:W-:-:S04]  /*0190*/  IMAD R9, R8, 0x200, R13 ;  /* 0x0000020008097824 */ /* 0x000fc800078e020d */
[----:B------:R-:W-:-:S04]  /*01a0*/  IMAD.IADD R9, R9, 0x1, R10 ;  /* 0x0000000109097824 */ /* 0x000fc800078e020a */
[----:B-1----:R-:W-:Y:S02]  /*01b0*/  IMAD.WIDE R12, R9, 0x4, R2 ;  /* 0x00000004090c7825 */ /* 0x002fe400078e0202 */
[----:B------:R-:W2:Y:S04]  /*01c0*/  LDG.E.EL.64 R2, desc[UR8][R14.64] ;  /* 0x000000080e027981 */ /* 0x000ea8000c2e1b00 */
[----:B------:R-:W2:Y:S01]  /*01d0*/  @!P0 LDG.E.EL.64 R4, desc[UR8][R12.64] ;  /* 0x000000080c048981 */ /* 0x000ea2000c2e1b00 */
[----:B------:R-:W1:Y:S01]  /*01e0*/  S2UR UR6, SR_CgaCtaId ;  /* 0x00000000000679c3 */ /* 0x000e620000008800 */
[----:B------:R-:W-:Y:S01]  /*01f0*/  IMAD.SHL.U32 R8, R6, 0x20, RZ ;  /* 0x0000002006087824 */ /* 0x000fe200078e00ff */
[----:B------:R-:W-:Y:S01]  /*0200*/  UMOV UR5, 0x400 ;  /* 0x0000040000057882 */ /* 0x000fe20000000000 */
[----:B------:R-:W-:-:S02]  /*0210*/  LOP3.LUT R7, R7, UR4, RZ, 0xfc, !PT ;  /* 0x0000000407077c12 */ /* 0x000fc4000f8efcff */
[----:B------:R-:W-:Y:S02]  /*0220*/  LOP3.LUT R0, R0, R11, RZ, 0xfc, !PT ;  /* 0x0000000b00007212 */ /* 0x000fe400078efcff */
[----:B------:R-:W-:-:S04]  /*0230*/  LOP3.LUT R8, R8, 0xe0, RZ, 0xc0, !PT ;  /* 0x000000e008087812 */ /* 0x000fc800078ec0ff */
[C---:B------:R-:W-:Y:S02]  /*0240*/  LOP3.LUT R16, R8.reuse, 0x10, RZ, 0xfc, !PT ;  /* 0x0000001008107812 */ /* 0x040fe400078efcff */
[----:B------:R-:W-:Y:S01]  /*0250*/  LOP3.LUT R10, R8, R11, RZ, 0xfc, !PT ;  /* 0x0000000b080a7212 */ /* 0x000fe200078efcff */
[----:B------:R-:W-:Y:S01]  /*0260*/  IMAD R11, R0, 0x10, R7 ;  /* 0x00000010000b7824 */ /* 0x000fe200078e0207 */
[----:B-1----:R-:W-:-:S06]  /*0270*/  UPRMT UR5, UR6, 0x654, UR5 ;  /* 0x0000065406057896 */ /* 0x002fcc0008000005 */
[----:B------:R-:W-:Y:S02]  /*0280*/  LEA.HI R17, R8, UR5, RZ, 0x1e ;  /* 0x0000000508117c11 */ /* 0x000fe4000f8ff0ff */
[----:B------:R-:W-:-:S03]  /*0290*/  LEA.HI R19, R16, UR5, RZ, 0x1e ;  /* 0x0000000510137c11 */ /* 0x000fc6000f8ff0ff */
[C---:B------:R-:W-:Y:S02]  /*02a0*/  IMAD R17, R10.reuse, 0x4, R17 ;  /* 0x000000040a117824 */ /* 0x040fe400078e0211 */
[----:B------:R-:W-:Y:S01]  /*02b0*/  IMAD R19, R10, 0x4, R19 ;  /* 0x000000040a137824 */ /* 0x000fe200078e0213 */
[----:B--2---:R-:W-:Y:S01]  /*02c0*/  FSETP.GEU.AND P1, PT, R4, -R2, PT ;  /* 0x800000020400720b */ /* 0x004fe20003f2e000 */
[----:B------:R-:W-:Y:S01]  /*02d0*/  FADD R8, R2, R4 ;  /* 0x0000000402087221 */ /* 0x000fe20000000000 */
[----:B------:R-:W-:Y:S01]  /*02e0*/  FADD R4, R3, R5 ;  /* 0x0000000503047221 */ /* 0x000fe20000000000 */
[----:B------:R-:W-:Y:S02]  /*02f0*/  FSETP.GEU.AND P2, PT, R5, -R3, PT ;  /* 0x800000030500720b */ /* 0x000fe40003f4e000 */
[----:B------:R-:W-:Y:S01]  /*0300*/  SHF.R.U32.HI R2, RZ, 0x1, R6 ;  /* 0x00000001ff027819 */ /* 0x000fe20000011606 */
[----:B------:R-:W-:Y:S01]  /*0310*/  IMAD.SHL.U32 R6, R6, 0x8, RZ ;  /* 0x0000000806067824 */ /* 0x000fe200078e00ff */
[----:B------:R-:W-:-:S02]  /*0320*/  FSEL R10, R8, RZ, P1 ;  /* 0x000000ff080a7208 */ /* 0x000fc40000800000 */
[----:B------:R-:W-:Y:S02]  /*0330*/  FSEL R8, R4, RZ, P2 ;  /* 0x000000ff04087208 */ /* 0x000fe40001000000 */
[----:B------:R-:W-:Y:S01]  /*0340*/  LOP3.LUT R2, R2, 0x3c, RZ, 0xc0, !PT ;  /* 0x0000003c02027812 */ /* 0x000fe200078ec0ff */
[----:B------:R-:W-:Y:S01]  /*0350*/  STS [R17], R10 ;  /* 0x0000000a11007388 */ /* 0x000fe20000000800 */
[----:B------:R-:W-:Y:S01]  /*0360*/  LOP3.LUT R3, R6, 0x3f8, RZ, 0xc0, !PT ;  /* 0x000003f806037812 */ /* 0x000fe200078ec0ff */
[----:B------:R-:W1:Y:S01]  /*0370*/  LDC.64 R4, c[0x0][0x220] ;  /* 0x00008800ff047b82 */ /* 0x000e620000000a00 */
[----:B------:R-:W-:Y:S01]  /*0380*/  ISETP.GE.AND P1, PT, R7, 0x10, PT ;  /* 0x000000100700780c */ /* 0x000fe20003f26270 */
[----:B------:R-:W-:Y:S01]  /*0390*/  STS [R19+0x40], R8 ;  /* 0x0000400813007388 */ /* 0x000fe20000000800 */
[----:B------:R-:W-:Y:S01]  /*03a0*/  IADD3 R6, R3, UR5, R2 ;  /* 0x0000000503067c10 */ /* 0x000fe2000fffe002 */
[----:B------:R-:W-:-:S04]  /*03b0*/  ULDC.64 UR4, c[0x0][0x228] ;  /* 0x00008a0000047ab9 */ /* 0x000fc80000000a00 */
[----:B------:R-:W-:Y:S01]  /*03c0*/  BAR.SYNC.DEFER_BLOCKING 0x0 ;  /* 0x0000000000007b1d */ /* 0x000fe20000010000 */
[----:B------:R-:W-:Y:S02]  /*03d0*/  FSETP.GTU.AND P3, PT, R10, RZ, PT ;  /* 0x000000ff0a00720b */ /* 0x000fe40003f6c000 */
[----:B------:R-:W-:Y:S02]  /*03e0*/  FSETP.GTU.AND P2, PT, R8, RZ, PT ;  /* 0x000000ff0800720b */ /* 0x000fe40003f4c000 */
[----:B------:R-:W-:Y:S02]  /*03f0*/  SEL R0, RZ, 0x1, P3 ;  /* 0x00000001ff007807 */ /* 0x000fe40001800000 */
[----:B------:R-:W-:Y:S01]  /*0400*/  SEL R7, RZ, 0x100, P2 ;  /* 0x00000100ff077807 */ /* 0x000fe20001000000 */
[----:B-1----:R-:W-:-:S04]  /*0410*/  IMAD.WIDE R4, R11, 0x4, R4 ;  /* 0x000000040b047825 */ /* 0x002fc800078e0204 */
[----:B------:R-:W-:Y:S01]  /*0420*/  IMAD.IADD R11, R0, 0x1, R7 ;  /* 0x00000001000b7824 */ /* 0x000fe200078e0207 */
[----:B------:R-:W-:Y:S04]  /*0430*/  LDS R2, [R6] ;  /* 0x0000000006027984 */ /* 0x000fe80000000800 */
[----:B------:R1:W2:Y:S02]  /*0440*/  LDS R3, [R6+0x4] ;  /* 0x0000040006037984 */ /* 0x0002a40000000800 */
[----:B-1----:R-:W-:-:S04]  /*0450*/  IADD3 R6, P2, R9, UR4, RZ ;  /* 0x0000000409067c10 */ /* 0x002fc8000ff5e0ff */
[----:B------:R-:W-:Y:S01]  /*0460*/  LEA.HI.X.SX32 R7, R9, UR5, 0x1, P2 ;  /* 0x0000000509077c11 */ /* 0x000fe200090f0eff */
[----:B--2---:R1:W-:Y:S01]  /*0470*/  @!P1 STG.E.64 desc[UR8][R4.64], R2 ;  /* 0x0000000204009986 */ /* 0x0043e2000c101b08 */
[----:B------:R-:W-:Y:S07]  /*0480*/  @P0 EXIT ;  /* 0x000000000000094d */ /* 0x000fee0003800000 */
[----:B------:R-:W-:Y:S01]  /*0490*/  STG.E.U16 desc[UR8][R6.64], R11 ;  /* 0x0000000b06007986 */ /* 0x000fe2000c101508 */
[----:B------:R-:W-:Y:S05]  /*04a0*/  EXIT ;  /* 0x000000000000794d */ /* 0x000fea0003800000 */
.L_x_0:
[----:B------:R-:W-:-:S00]  /*04b0*/  BRA `(.L_x_0) ;  /* 0xfffffffc00fc7947 */ /* 0x000fc0000383ffff */
[----:B------:R-:W-:-:S00]  /*04c0*/  NOP ;  /* 0x0000000000007918 */ /* 0x000fc00000000000 */
        /* <DEDUP_REMOVED lines=11> */
.L_x_1:


//--------------------- .nv.shared.triton_poi_fused_convolution_relu_threshold_backward_10 --------------------------
	.section	.nv.shared.triton_poi_fused_convolution_relu_threshold_backward_10,"aw",@nobits
	.sectionflags	@""
	.align	16
	.zero		1024


//--------------------- .nv.constant0.triton_poi_fused_convolution_relu_threshold_backward_10 --------------------------
	.section	.nv.constant0.triton_poi_fused_convolution_relu_threshold_backward_10,"a",@progbits
	.sectionflags	@""
	.align	4
.nv.constant0.triton_poi_fused_convolution_relu_threshold_backward_10:
	.zero		568
